	.headerflags	@"EF_CUDA_TEXMODE_UNIFIED EF_CUDA_64BIT_ADDRESS EF_CUDA_ACCELERATORS EF_CUDA_SM90 EF_CUDA_VIRTUAL_SM(EF_CUDA_SM90)"
	.elftype	@"ET_EXEC"


//--------------------- .nv.info                  --------------------------
	.section	.nv.info,"",@"SHT_CUDA_INFO"
	.align	4


	//----- nvinfo : EIATTR_REGCOUNT
	.align		4
        /*0000*/ 	.byte	0x04, 0x2f
        /*0002*/ 	.short	(.L_1 - .L_0)
	.align		4
.L_0:
        /*0004*/ 	.word	index@(triton_poi_fused_cat_2)
        /*0008*/ 	.word	0x0000000d


	//----- nvinfo : EIATTR_MIN_STACK_SIZE
	.align		4
.L_1:
        /*000c*/ 	.byte	0x04, 0x12
        /*000e*/ 	.short	(.L_3 - .L_2)
	.align		4
.L_2:
        /*0010*/ 	.word	index@(triton_poi_fused_cat_2)
        /*0014*/ 	.word	0x00000000


	//----- nvinfo : EIATTR_FRAME_SIZE
	.align		4
.L_3:
        /*0018*/ 	.byte	0x04, 0x11
        /*001a*/ 	.short	(.L_5 - .L_4)
	.align		4
.L_4:
        /*001c*/ 	.word	index@(triton_poi_fused_cat_2)
        /*0020*/ 	.word	0x00000000


	//----- nvinfo : EIATTR_MIN_STACK_SIZE
	.align		4
.L_5:
        /*0024*/ 	.byte	0x04, 0x12
        /*0026*/ 	.short	(.L_7 - .L_6)
	.align		4
.L_6:
        /*0028*/ 	.word	index@(triton_poi_fused_cat_2)
        /*002c*/ 	.word	0x00000000
.L_7:


//--------------------- .nv.info.triton_poi_fused_cat_2 --------------------------
	.section	.nv.info.triton_poi_fused_cat_2,"",@"SHT_CUDA_INFO"
	.sectionflags	@""
	.align	4


	//----- nvinfo : EIATTR_CUDA_API_VERSION
	.align		4
        /*0000*/ 	.byte	0x04, 0x37
        /*0002*/ 	.short	(.L_9 - .L_8)
.L_8:
        /*0004*/ 	.word	0x0000007c


	//----- nvinfo : EIATTR_KPARAM_INFO
	.align		4
.L_9:
        /*0008*/ 	.byte	0x04, 0x17
        /*000a*/ 	.short	(.L_11 - .L_10)
.L_10:
        /*000c*/ 	.word	0x00000000
        /*0010*/ 	.short	0x0003
        /*0012*/ 	.short	0x0018
        /*0014*/ 	.byte	0x00, 0xf0, 0x11, 0x00


	//----- nvinfo : EIATTR_KPARAM_INFO
	.align		4
.L_11:
        /*0018*/ 	.byte	0x04, 0x17
        /*001a*/ 	.short	(.L_13 - .L_12)
.L_12:
        /*001c*/ 	.word	0x00000000
        /*0020*/ 	.short	0x0002
        /*0022*/ 	.short	0x0010
        /*0024*/ 	.byte	0x00, 0xf4, 0x21, 0x00


	//----- nvinfo : EIATTR_KPARAM_INFO
	.align		4
.L_13:
        /*0028*/ 	.byte	0x04, 0x17
        /*002a*/ 	.short	(.L_15 - .L_14)
.L_14:
        /*002c*/ 	.word	0x00000000
        /*0030*/ 	.short	0x0001
        /*0032*/ 	.short	0x0008
        /*0034*/ 	.byte	0x00, 0xf4, 0x21, 0x00


	//----- nvinfo : EIATTR_KPARAM_INFO
	.align		4
.L_15:
        /*0038*/ 	.byte	0x04, 0x17
        /*003a*/ 	.short	(.L_17 - .L_16)
.L_16:
        /*003c*/ 	.word	0x00000000
        /*0040*/ 	.short	0x0000
        /*0042*/ 	.short	0x0000
        /*0044*/ 	.byte	0x00, 0xf4, 0x21, 0x00


	//----- nvinfo : EIATTR_SPARSE_MMA_MASK
	.align		4
.L_17:
        /*0048*/ 	.byte	0x03, 0x50
        /*004a*/ 	.short	0x0000


	//----- nvinfo : EIATTR_MAXREG_COUNT
	.align		4
        /*004c*/ 	.byte	0x03, 0x1b
        /*004e*/ 	.short	0x00ff


	//----- nvinfo : EIATTR_EXIT_INSTR_OFFSETS
	.align		4
        /*0050*/ 	.byte	0x04, 0x1c
        /*0052*/ 	.short	(.L_19 - .L_18)


	//   ....[0]....
.L_18:
        /*0054*/ 	.word	0x00000290


	//   ....[1]....
        /*0058*/ 	.word	0x000002b0


	//----- nvinfo : EIATTR_REQNTID
	.align		4
.L_19:
        /*005c*/ 	.byte	0x04, 0x10
        /*005e*/ 	.short	(.L_21 - .L_20)
.L_20:
        /*0060*/ 	.word	0x00000080
        /*0064*/ 	.word	0x00000001
        /*0068*/ 	.word	0x00000001


	//----- nvinfo : EIATTR_CBANK_PARAM_SIZE
	.align		4
.L_21:
        /*006c*/ 	.byte	0x03, 0x19
        /*006e*/ 	.short	0x001c


	//----- nvinfo : EIATTR_PARAM_CBANK
	.align		4
        /*0070*/ 	.byte	0x04, 0x0a
        /*0072*/ 	.short	(.L_23 - .L_22)
	.align		4
.L_22:
        /*0074*/ 	.word	index@(.nv.constant0.triton_poi_fused_cat_2)
        /*0078*/ 	.short	0x0210
        /*007a*/ 	.short	0x001c


	//----- nvinfo : EIATTR_SW_WAR
	.align		4
.L_23:
        /*007c*/ 	.byte	0x04, 0x36
        /*007e*/ 	.short	(.L_25 - .L_24)
.L_24:
        /*0080*/ 	.word	0x00000008
.L_25:


//--------------------- .nv.callgraph             --------------------------
	.section	.nv.callgraph,"",@"SHT_CUDA_CALLGRAPH"
	.align	4
	.sectionentsize	8
	.align		4
        /*0000*/ 	.word	0x00000000
	.align		4
        /*0004*/ 	.word	0xffffffff
	.align		4
        /*0008*/ 	.word	0x00000000
	.align		4
        /*000c*/ 	.word	0xfffffffe
	.align		4
        /*0010*/ 	.word	0x00000000
	.align		4
        /*0014*/ 	.word	0xfffffffd
	.align		4
        /*0018*/ 	.word	0x00000000
	.align		4
        /*001c*/ 	.word	0xfffffffc


//--------------------- .text.triton_poi_fused_cat_2 --------------------------
	.section	.text.triton_poi_fused_cat_2,"ax",@progbits
	.align	128
        .global         triton_poi_fused_cat_2
        .type           triton_poi_fused_cat_2,@function
        .size           triton_poi_fused_cat_2,(.L_x_1 - triton_poi_fused_cat_2)
        .other          triton_poi_fused_cat_2,@"STO_CUDA_ENTRY STV_DEFAULT"
triton_poi_fused_cat_2:
.text.triton_poi_fused_cat_2:
[----:B------:R-:W0:Y:S02]  /*0000*/  LDC R1, c[0x0][0x28] ;  /* 0x00000a00ff017b82 */ /* 0x000e240000000800 */
[----:B------:R-:W1:Y:S01]  /*0010*/  S2R R0, SR_TID.X ;  /* 0x0000000000007919 */ /* 0x000e620000002100 */
[----:B------:R-:W-:Y:S01]  /*0020*/  ULDC.64 UR4, c[0x0][0x218] ;  /* 0x0000860000047ab9 */ /* 0x000fe20000000a00 */
[----:B------:R-:W2:Y:S01]  /*0030*/  S2R R5, SR_CTAID.X ;  /* 0x0000000000057919 */ /* 0x000ea20000002500 */
[----:B-1----:R-:W-:Y:S02]  /*0040*/  LOP3.LUT R0, R0, 0x7f, RZ, 0xc0, !PT ;  /* 0x0000007f00007812 */ /* 0x002fe400078ec0ff */
[----:B--2---:R-:W-:-:S03]  /*0050*/  SHF.R.S32.HI R9, RZ, 0x18, R5 ;  /* 0x00000018ff097819 */ /* 0x004fc60000011405 */
[----:B------:R-:W-:Y:S01]  /*0060*/  IMAD R0, R5, 0x80, R0 ;  /* 0x0000008005007824 */ /* 0x000fe200078e0200 */
[----:B------:R-:W-:-:S04]  /*0070*/  SGXT R9, R9, 0x1 ;  /* 0x000000010909781a */ /* 0x000fc80000000200 */
[----:B------:R-:W-:Y:S02]  /*0080*/  SHF.R.S32.HI R3, RZ, 0x1f, R0 ;  /* 0x0000001fff037819 */ /* 0x000fe40000011400 */
[-C--:B------:R-:W-:Y:S02]  /*0090*/  LEA.HI R9, R9, R0.reuse, RZ, 0x5 ;  /* 0x0000000009097211 */ /* 0x080fe400078f28ff */
[----:B------:R-:W-:Y:S02]  /*00a0*/  LEA.HI R4, R3, R0, RZ, 0x3 ;  /* 0x0000000003047211 */ /* 0x000fe400078f18ff */
[----:B------:R-:W1:Y:S01]  /*00b0*/  LDC.64 R2, c[0x0][0x210] ;  /* 0x00008400ff027b82 */ /* 0x000e620000000a00 */
[----:B------:R-:W-:Y:S02]  /*00c0*/  SHF.R.S32.HI R6, RZ, 0x5, R9 ;  /* 0x00000005ff067819 */ /* 0x000fe40000011409 */
[----:B------:R-:W-:Y:S02]  /*00d0*/  SHF.R.S32.HI R5, RZ, 0x3, R4 ;  /* 0x00000003ff057819 */ /* 0x000fe40000011404 */
[----:B------:R-:W-:-:S02]  /*00e0*/  LOP3.LUT R7, R4, 0xfffffff8, RZ, 0xc0, !PT ;  /* 0xfffffff804077812 */ /* 0x000fc400078ec0ff */
[C---:B------:R-:W-:Y:S01]  /*00f0*/  LEA.HI R4, R5.reuse, R5, RZ, 0x2 ;  /* 0x0000000505047211 */ /* 0x040fe200078f10ff */
[----:B------:R-:W-:Y:S01]  /*0100*/  IMAD.SHL.U32 R8, R5, 0x4, RZ ;  /* 0x0000000405087824 */ /* 0x000fe200078e00ff */
[C---:B------:R-:W-:Y:S01]  /*0110*/  ISETP.GE.AND P0, PT, R0.reuse, 0x80, PT ;  /* 0x000000800000780c */ /* 0x040fe20003f06270 */
[----:B------:R-:W-:Y:S01]  /*0120*/  IMAD.IADD R7, R0, 0x1, -R7 ;  /* 0x0000000100077824 */ /* 0x000fe200078e0a07 */
[----:B------:R-:W-:-:S04]  /*0130*/  LOP3.LUT R4, R4, 0xffffffc, RZ, 0xc0, !PT ;  /* 0x0ffffffc04047812 */ /* 0x000fc800078ec0ff */
[----:B------:R-:W-:Y:S01]  /*0140*/  ISETP.GE.AND P2, PT, R7, 0x4, PT ;  /* 0x000000040700780c */ /* 0x000fe20003f46270 */
[----:B------:R-:W-:Y:S01]  /*0150*/  IMAD.IADD R4, R5, 0x1, -R4 ;  /* 0x0000000105047824 */ /* 0x000fe200078e0a04 */
[--C-:B------:R-:W-:Y:S01]  /*0160*/  SHF.R.S32.HI R9, RZ, 0x1f, R7.reuse ;  /* 0x0000001fff097819 */ /* 0x100fe20000011407 */
[----:B------:R-:W-:Y:S01]  /*0170*/  IMAD R5, R6, 0x4, R7 ;  /* 0x0000000406057824 */ /* 0x000fe200078e0207 */
[----:B------:R-:W-:Y:S02]  /*0180*/  IADD3 R10, P4, R7, R8, RZ ;  /* 0x00000008070a7210 */ /* 0x000fe40007f9e0ff */
[----:B------:R-:W-:Y:S01]  /*0190*/  ISETP.LT.AND P3, PT, R0, 0x80, !P2 ;  /* 0x000000800000780c */ /* 0x000fe20005761270 */
[----:B------:R-:W-:Y:S01]  /*01a0*/  IMAD R5, R4, 0x10, R5 ;  /* 0x0000001004057824 */ /* 0x000fe200078e0205 */
[----:B------:R-:W-:Y:S02]  /*01b0*/  ISETP.GT.AND P1, PT, R7, 0x3, !P0 ;  /* 0x000000030700780c */ /* 0x000fe40004724270 */
[----:B------:R-:W-:Y:S01]  /*01c0*/  LEA.HI.X.SX32 R9, R8, R9, 0x1, P4 ;  /* 0x0000000908097211 */ /* 0x000fe200020f0eff */
[----:B------:R-:W-:Y:S01]  /*01d0*/  IMAD.MOV.U32 R8, RZ, RZ, RZ ;  /* 0x000000ffff087224 */ /* 0x000fe200078e00ff */
[----:B------:R-:W-:Y:S01]  /*01e0*/  LEA R6, P4, R10, UR4, 0x2 ;  /* 0x000000040a067c11 */ /* 0x000fe2000f8810ff */
[----:B-1----:R-:W-:-:S02]  /*01f0*/  IMAD.WIDE R2, R5, 0x4, R2 ;  /* 0x0000000405027825 */ /* 0x002fc400078e0202 */
[----:B------:R-:W1:Y:S01]  /*0200*/  LDC.64 R4, c[0x0][0x220] ;  /* 0x00008800ff047b82 */ /* 0x000e620000000a00 */
[----:B------:R-:W-:Y:S01]  /*0210*/  LEA.HI.X R7, R10, UR5, R9, 0x2, P4 ;  /* 0x000000050a077c11 */ /* 0x000fe2000a0f1409 */
[----:B------:R-:W-:Y:S01]  /*0220*/  IMAD.MOV.U32 R10, RZ, RZ, RZ ;  /* 0x000000ffff0a7224 */ /* 0x000fe200078e00ff */
[----:B------:R-:W-:Y:S02]  /*0230*/  ULDC.64 UR4, c[0x0][0x208] ;  /* 0x0000820000047ab9 */ /* 0x000fe40000000a00 */
[----:B------:R-:W2:Y:S04]  /*0240*/  @P3 LDG.E.EL R8, desc[UR4][R2.64] ;  /* 0x0000000402083981 */ /* 0x000ea8000c2e1900 */
[----:B------:R-:W3:Y:S01]  /*0250*/  @P1 LDG.E.EL R10, desc[UR4][R6.64+-0x10] ;  /* 0xfffff004060a1981 */ /* 0x000ee2000c2e1900 */
[----:B-1----:R-:W-:Y:S01]  /*0260*/  IMAD.WIDE R4, R0, 0x4, R4 ;  /* 0x0000000400047825 */ /* 0x002fe200078e0204 */
[----:B--2---:R-:W-:-:S02]  /*0270*/  SEL R9, R8, RZ, P3 ;  /* 0x000000ff08097207 */ /* 0x004fc40001800000 */
[----:B---3--:R-:W-:Y:S01]  /*0280*/  @P2 SEL R9, R10, RZ, P1 ;  /* 0x000000ff0a092207 */ /* 0x008fe20000800000 */
[----:B------:R-:W-:Y:S06]  /*0290*/  @P0 EXIT ;  /* 0x000000000000094d */ /* 0x000fec0003800000 */
[----:B------:R-:W-:Y:S01]  /*02a0*/  STG.E desc[UR4][R4.64], R9 ;  /* 0x0000000904007986 */ /* 0x000fe2000c101904 */
[----:B------:R-:W-:Y:S05]  /*02b0*/  EXIT ;  /* 0x000000000000794d */ /* 0x000fea0003800000 */
.L_x_0:
[----:B------:R-:W-:-:S00]  /*02c0*/  BRA `(.L_x_0) ;  /* 0xfffffffc00fc7947 */ /* 0x000fc0000383ffff */
[----:B------:R-:W-:-:S00]  /*02d0*/  NOP ;  /* 0x0000000000007918 */ /* 0x000fc00000000000 */
        /* <DEDUP_REMOVED lines=10> */
.L_x_1:


//--------------------- .nv.constant0.triton_poi_fused_cat_2 --------------------------
	.section	.nv.constant0.triton_poi_fused_cat_2,"a",@progbits
	.sectionflags	@""
	.align	4
.nv.constant0.triton_poi_fused_cat_2:
	.zero		556
